	.headerflags	@"EF_CUDA_TEXMODE_UNIFIED EF_CUDA_64BIT_ADDRESS EF_CUDA_ACCELERATORS EF_CUDA_SM90 EF_CUDA_VIRTUAL_SM(EF_CUDA_SM90)"
	.elftype	@"ET_EXEC"


//--------------------- .nv.info                  --------------------------
	.section	.nv.info,"",@"SHT_CUDA_INFO"
	.align	4


	//----- nvinfo : EIATTR_REGCOUNT
	.align		4
        /*0000*/ 	.byte	0x04, 0x2f
        /*0002*/ 	.short	(.L_1 - .L_0)
	.align		4
.L_0:
        /*0004*/ 	.word	index@(triton_poi_fused_add_convolution_2)
        /*0008*/ 	.word	0x00000012


	//----- nvinfo : EIATTR_MIN_STACK_SIZE
	.align		4
.L_1:
        /*000c*/ 	.byte	0x04, 0x12
        /*000e*/ 	.short	(.L_3 - .L_2)
	.align		4
.L_2:
        /*0010*/ 	.word	index@(triton_poi_fused_add_convolution_2)
        /*0014*/ 	.word	0x00000000


	//----- nvinfo : EIATTR_FRAME_SIZE
	.align		4
.L_3:
        /*0018*/ 	.byte	0x04, 0x11
        /*001a*/ 	.short	(.L_5 - .L_4)
	.align		4
.L_4:
        /*001c*/ 	.word	index@(triton_poi_fused_add_convolution_2)
        /*0020*/ 	.word	0x00000000


	//----- nvinfo : EIATTR_MIN_STACK_SIZE
	.align		4
.L_5:
        /*0024*/ 	.byte	0x04, 0x12
        /*0026*/ 	.short	(.L_7 - .L_6)
	.align		4
.L_6:
        /*0028*/ 	.word	index@(triton_poi_fused_add_convolution_2)
        /*002c*/ 	.word	0x00000000
.L_7:


//--------------------- .nv.info.triton_poi_fused_add_convolution_2 --------------------------
	.section	.nv.info.triton_poi_fused_add_convolution_2,"",@"SHT_CUDA_INFO"
	.sectionflags	@""
	.align	4


	//----- nvinfo : EIATTR_CUDA_API_VERSION
	.align		4
        /*0000*/ 	.byte	0x04, 0x37
        /*0002*/ 	.short	(.L_9 - .L_8)
.L_8:
        /*0004*/ 	.word	0x0000007c


	//----- nvinfo : EIATTR_KPARAM_INFO
	.align		4
.L_9:
        /*0008*/ 	.byte	0x04, 0x17
        /*000a*/ 	.short	(.L_11 - .L_10)
.L_10:
        /*000c*/ 	.word	0x00000000
        /*0010*/ 	.short	0x0004
        /*0012*/ 	.short	0x0020
        /*0014*/ 	.byte	0x00, 0xf0, 0x11, 0x00


	//----- nvinfo : EIATTR_KPARAM_INFO
	.align		4
.L_11:
        /*0018*/ 	.byte	0x04, 0x17
        /*001a*/ 	.short	(.L_13 - .L_12)
.L_12:
        /*001c*/ 	.word	0x00000000
        /*0020*/ 	.short	0x0003
        /*0022*/ 	.short	0x0018
        /*0024*/ 	.byte	0x00, 0xf4, 0x21, 0x00


	//----- nvinfo : EIATTR_KPARAM_INFO
	.align		4
.L_13:
        /*0028*/ 	.byte	0x04, 0x17
        /*002a*/ 	.short	(.L_15 - .L_14)
.L_14:
        /*002c*/ 	.word	0x00000000
        /*0030*/ 	.short	0x0002
        /*0032*/ 	.short	0x0010
        /*0034*/ 	.byte	0x00, 0xf4, 0x21, 0x00


	//----- nvinfo : EIATTR_KPARAM_INFO
	.align		4
.L_15:
        /*0038*/ 	.byte	0x04, 0x17
        /*003a*/ 	.short	(.L_17 - .L_16)
.L_16:
        /*003c*/ 	.word	0x00000000
        /*0040*/ 	.short	0x0001
        /*0042*/ 	.short	0x0008
        /*0044*/ 	.byte	0x00, 0xf4, 0x21, 0x00


	//----- nvinfo : EIATTR_KPARAM_INFO
	.align		4
.L_17:
        /*0048*/ 	.byte	0x04, 0x17
        /*004a*/ 	.short	(.L_19 - .L_18)
.L_18:
        /*004c*/ 	.word	0x00000000
        /*0050*/ 	.short	0x0000
        /*0052*/ 	.short	0x0000
        /*0054*/ 	.byte	0x00, 0xf4, 0x21, 0x00


	//----- nvinfo : EIATTR_SPARSE_MMA_MASK
	.align		4
.L_19:
        /*0058*/ 	.byte	0x03, 0x50
        /*005a*/ 	.short	0x0000


	//----- nvinfo : EIATTR_MAXREG_COUNT
	.align		4
        /*005c*/ 	.byte	0x03, 0x1b
        /*005e*/ 	.short	0x00ff


	//----- nvinfo : EIATTR_EXIT_INSTR_OFFSETS
	.align		4
        /*0060*/ 	.byte	0x04, 0x1c
        /*0062*/ 	.short	(.L_21 - .L_20)


	//   ....[0]....
.L_20:
        /*0064*/ 	.word	0x000001f0


	//   ....[1]....
        /*0068*/ 	.word	0x00000210


	//----- nvinfo : EIATTR_REQNTID
	.align		4
.L_21:
        /*006c*/ 	.byte	0x04, 0x10
        /*006e*/ 	.short	(.L_23 - .L_22)
.L_22:
        /*0070*/ 	.word	0x00000080
        /*0074*/ 	.word	0x00000001
        /*0078*/ 	.word	0x00000001


	//----- nvinfo : EIATTR_CBANK_PARAM_SIZE
	.align		4
.L_23:
        /*007c*/ 	.byte	0x03, 0x19
        /*007e*/ 	.short	0x0024


	//----- nvinfo : EIATTR_PARAM_CBANK
	.align		4
        /*0080*/ 	.byte	0x04, 0x0a
        /*0082*/ 	.short	(.L_25 - .L_24)
	.align		4
.L_24:
        /*0084*/ 	.word	index@(.nv.constant0.triton_poi_fused_add_convolution_2)
        /*0088*/ 	.short	0x0210
        /*008a*/ 	.short	0x0024


	//----- nvinfo : EIATTR_SW_WAR
	.align		4
.L_25:
        /*008c*/ 	.byte	0x04, 0x36
        /*008e*/ 	.short	(.L_27 - .L_26)
.L_26:
        /*0090*/ 	.word	0x00000008
.L_27:


//--------------------- .nv.callgraph             --------------------------
	.section	.nv.callgraph,"",@"SHT_CUDA_CALLGRAPH"
	.align	4
	.sectionentsize	8
	.align		4
        /*0000*/ 	.word	0x00000000
	.align		4
        /*0004*/ 	.word	0xffffffff
	.align		4
        /*0008*/ 	.word	0x00000000
	.align		4
        /*000c*/ 	.word	0xfffffffe
	.align		4
        /*0010*/ 	.word	0x00000000
	.align		4
        /*0014*/ 	.word	0xfffffffd
	.align		4
        /*0018*/ 	.word	0x00000000
	.align		4
        /*001c*/ 	.word	0xfffffffc


//--------------------- .text.triton_poi_fused_add_convolution_2 --------------------------
	.section	.text.triton_poi_fused_add_convolution_2,"ax",@progbits
	.align	128
        .global         triton_poi_fused_add_convolution_2
        .type           triton_poi_fused_add_convolution_2,@function
        .size           triton_poi_fused_add_convolution_2,(.L_x_1 - triton_poi_fused_add_convolution_2)
        .other          triton_poi_fused_add_convolution_2,@"STO_CUDA_ENTRY STV_DEFAULT"
triton_poi_fused_add_convolution_2:
.text.triton_poi_fused_add_convolution_2:
[----:B------:R-:W0:Y:S02]  /*0000*/  LDC R1, c[0x0][0x28] ;  /* 0x00000a00ff017b82 */ /* 0x000e240000000800 */
[----:B------:R-:W1:Y:S01]  /*0010*/  S2R R0, SR_TID.X ;  /* 0x0000000000007919 */ /* 0x000e620000002100 */
[----:B------:R-:W2:Y:S01]  /*0020*/  LDC.64 R4, c[0x0][0x218] ;  /* 0x00008600ff047b82 */ /* 0x000ea20000000a00 */
[----:B------:R-:W-:Y:S01]  /*0030*/  IMAD.MOV.U32 R13, RZ, RZ, RZ ;  /* 0x000000ffff0d7224 */ /* 0x000fe200078e00ff */
[----:B------:R-:W-:Y:S01]  /*0040*/  ULDC.64 UR4, c[0x0][0x208] ;  /* 0x0000820000047ab9 */ /* 0x000fe20000000a00 */
[----:B------:R-:W3:Y:S05]  /*0050*/  S2R R11, SR_CTAID.X ;  /* 0x00000000000b7919 */ /* 0x000eea0000002500 */
[----:B------:R-:W4:Y:S01]  /*0060*/  LDC.64 R6, c[0x0][0x220] ;  /* 0x00008800ff067b82 */ /* 0x000f220000000a00 */
[----:B-1----:R-:W-:-:S02]  /*0070*/  LOP3.LUT R0, R0, 0x7f, RZ, 0xc0, !PT ;  /* 0x0000007f00007812 */ /* 0x002fc400078ec0ff */
[----:B---3--:R-:W-:-:S03]  /*0080*/  SHF.R.S32.HI R2, RZ, 0x18, R11 ;  /* 0x00000018ff027819 */ /* 0x008fc6000001140b */
[----:B------:R-:W-:Y:S01]  /*0090*/  IMAD R11, R11, 0x80, R0 ;  /* 0x000000800b0b7824 */ /* 0x000fe200078e0200 */
[----:B------:R-:W-:Y:S02]  /*00a0*/  SGXT R0, R2, 0x1 ;  /* 0x000000010200781a */ /* 0x000fe40000000200 */
[----:B------:R-:W1:Y:S02]  /*00b0*/  LDC.64 R2, c[0x0][0x210] ;  /* 0x00008400ff027b82 */ /* 0x000e640000000a00 */
[----:B------:R-:W-:Y:S02]  /*00c0*/  ISETP.GE.AND P0, PT, R11, 0x100, PT ;  /* 0x000001000b00780c */ /* 0x000fe40003f06270 */
[----:B------:R-:W-:-:S04]  /*00d0*/  LEA.HI R0, R0, R11, RZ, 0x4 ;  /* 0x0000000b00007211 */ /* 0x000fc800078f20ff */
[----:B------:R-:W-:-:S04]  /*00e0*/  SHF.R.S32.HI R0, RZ, 0x4, R0 ;  /* 0x00000004ff007819 */ /* 0x000fc80000011400 */
[----:B------:R-:W-:-:S04]  /*00f0*/  LEA.HI R8, R0, R0, RZ, 0x2 ;  /* 0x0000000000087211 */ /* 0x000fc800078f10ff */
[----:B------:R-:W-:-:S04]  /*0100*/  LOP3.LUT R9, R8, 0xfffffffc, RZ, 0xc0, !PT ;  /* 0xfffffffc08097812 */ /* 0x000fc800078ec0ff */
[----:B------:R-:W-:Y:S01]  /*0110*/  IADD3 R9, R0, -R9, RZ ;  /* 0x8000000900097210 */ /* 0x000fe20007ffe0ff */
[----:B------:R-:W-:Y:S01]  /*0120*/  HFMA2.MMA R0, -RZ, RZ, 0, 0 ;  /* 0x00000000ff007435 */ /* 0x000fe200000001ff */
[----:B------:R-:W-:-:S03]  /*0130*/  IMAD.MOV.U32 R15, RZ, RZ, RZ ;  /* 0x000000ffff0f7224 */ /* 0x000fc600078e00ff */
[----:B--2---:R-:W-:Y:S02]  /*0140*/  IMAD.WIDE R4, R9, 0x4, R4 ;  /* 0x0000000409047825 */ /* 0x004fe400078e0204 */
[----:B------:R-:W2:Y:S02]  /*0150*/  LDC.64 R8, c[0x0][0x228] ;  /* 0x00008a00ff087b82 */ /* 0x000ea40000000a00 */
[C---:B-1----:R-:W-:Y:S01]  /*0160*/  IMAD.WIDE R2, R11.reuse, 0x4, R2 ;  /* 0x000000040b027825 */ /* 0x042fe200078e0202 */
[----:B------:R-:W3:Y:S03]  /*0170*/  @!P0 LDG.E.EL R13, desc[UR4][R4.64] ;  /* 0x00000004040d8981 */ /* 0x000ee6000c2e1900 */
[C---:B----4-:R-:W-:Y:S01]  /*0180*/  IMAD.WIDE R6, R11.reuse, 0x4, R6 ;  /* 0x000000040b067825 */ /* 0x050fe200078e0206 */
[----:B------:R-:W3:Y:S04]  /*0190*/  @!P0 LDG.E R0, desc[UR4][R2.64] ;  /* 0x0000000402008981 */ /* 0x000ee8000c1e1900 */
[----:B------:R-:W4:Y:S01]  /*01a0*/  @!P0 LDG.E R15, desc[UR4][R6.64] ;  /* 0x00000004060f8981 */ /* 0x000f22000c1e1900 */
[----:B--2---:R-:W-:-:S04]  /*01b0*/  IMAD.WIDE R8, R11, 0x4, R8 ;  /* 0x000000040b087825 */ /* 0x004fc800078e0208 */
[----:B---3--:R-:W-:-:S04]  /*01c0*/  FADD R0, R13, R0 ;  /* 0x000000000d007221 */ /* 0x008fc80000000000 */
[----:B----4-:R-:W-:-:S05]  /*01d0*/  FADD R13, R0, R15 ;  /* 0x0000000f000d7221 */ /* 0x010fca0000000000 */
[----:B------:R1:W-:Y:S01]  /*01e0*/  @!P0 STG.E desc[UR4][R2.64], R13 ;  /* 0x0000000d02008986 */ /* 0x0003e2000c101904 */
[----:B------:R-:W-:Y:S05]  /*01f0*/  @P0 EXIT ;  /* 0x000000000000094d */ /* 0x000fea0003800000 */
[----:B------:R-:W-:Y:S01]  /*0200*/  STG.E desc[UR4][R8.64], R15 ;  /* 0x0000000f08007986 */ /* 0x000fe2000c101904 */
[----:B------:R-:W-:Y:S05]  /*0210*/  EXIT ;  /* 0x000000000000794d */ /* 0x000fea0003800000 */
.L_x_0:
[----:B------:R-:W-:-:S00]  /*0220*/  BRA `(.L_x_0) ;  /* 0xfffffffc00fc7947 */ /* 0x000fc0000383ffff */
[----:B------:R-:W-:-:S00]  /*0230*/  NOP ;  /* 0x0000000000007918 */ /* 0x000fc00000000000 */
        /* <DEDUP_REMOVED lines=12> */
.L_x_1:


//--------------------- .nv.constant0.triton_poi_fused_add_convolution_2 --------------------------
	.section	.nv.constant0.triton_poi_fused_add_convolution_2,"a",@progbits
	.sectionflags	@""
	.align	4
.nv.constant0.triton_poi_fused_add_convolution_2:
	.zero		564
